//
// Generated by NVIDIA NVVM Compiler
//
// Compiler Build ID: CL-36424714
// Cuda compilation tools, release 13.0, V13.0.88
// Based on NVVM 20.0.0
//

.version 9.0
.target sm_100
.address_size 64

	// .globl	_Z19kernel_full_atomicsPiS_

.visible .entry _Z19kernel_full_atomicsPiS_(
	.param .u64 .ptr .align 1 _Z19kernel_full_atomicsPiS__param_0,
	.param .u64 .ptr .align 1 _Z19kernel_full_atomicsPiS__param_1
)
{
	.reg .b32 	%r<11>;
	.reg .b64 	%rd<7>;

	ld.param.u64 	%rd1, [_Z19kernel_full_atomicsPiS__param_0];
	ld.param.u64 	%rd2, [_Z19kernel_full_atomicsPiS__param_1];
	cvta.to.global.u64 	%rd3, %rd2;
	cvta.to.global.u64 	%rd4, %rd1;
	mov.u32 	%r1, %ctaid.x;
	mov.u32 	%r2, %ntid.x;
	mov.u32 	%r3, %tid.x;
	mad.lo.s32 	%r4, %r1, %r2, %r3;
	mul.wide.s32 	%rd5, %r4, 4;
	add.s64 	%rd6, %rd4, %rd5;
	ld.global.u32 	%r5, [%rd6];
	atom.global.add.u32 	%r6, [%rd3], %r5;
	ld.global.u32 	%r7, [%rd6];
	atom.global.max.s32 	%r8, [%rd3+4], %r7;
	ld.global.u32 	%r9, [%rd6];
	atom.global.min.s32 	%r10, [%rd3+8], %r9;
	ret;

}


// ===== COMPILED SASS (sm_100) =====

	.target	sm_100

	.elftype	@"ET_EXEC"


//--------------------- .note.nv.tkinfo           --------------------------
	.section	.note.nv.tkinfo,"",@"SHT_NOTE"
	.sectionflags	@"SHF_NOTE_NV_TKINFO"
	.tkinfo
        /*0018*/ 	.word	0x00000002
        /*0030*/ 	.string	""
        /*0030*/ 	.string	"ptxas"
        /*0030*/ 	.string	"Cuda compilation tools, release 13.0, V13.0.88"
        /*0030*/ 	.string	"Build cuda_13.0.r13.0/compiler.36424714_0"
        /*0030*/ 	.string	"-arch sm_100 -m 64 "



//--------------------- .note.nv.cuinfo           --------------------------
	.section	.note.nv.cuinfo,"",@"SHT_NOTE"
	.sectionflags	@"SHF_NOTE_NV_CUINFO"
        /*0018*/ 	.short	0x0002
        /*001a*/ 	.short	0x0064
        /*001c*/ 	.short	0x0082
	.zero		2


//--------------------- .nv.info                  --------------------------
	.section	.nv.info,"",@"SHT_CUDA_INFO"
	.align	4


	//----- nvinfo : EIATTR_REGCOUNT
	.align		4
        /*0000*/ 	.byte	0x04, 0x2f
        /*0002*/ 	.short	(.L_1 - .L_0)
	.align		4
.L_0:
        /*0004*/ 	.word	index@(_Z19kernel_full_atomicsPiS_)
        /*0008*/ 	.word	0x0000000e


	//----- nvinfo : EIATTR_FRAME_SIZE
	.align		4
.L_1:
        /*000c*/ 	.byte	0x04, 0x11
        /*000e*/ 	.short	(.L_3 - .L_2)
	.align		4
.L_2:
        /*0010*/ 	.word	index@(_Z19kernel_full_atomicsPiS_)
        /*0014*/ 	.word	0x00000000


	//----- nvinfo : EIATTR_MIN_STACK_SIZE
	.align		4
.L_3:
        /*0018*/ 	.byte	0x04, 0x12
        /*001a*/ 	.short	(.L_5 - .L_4)
	.align		4
.L_4:
        /*001c*/ 	.word	index@(_Z19kernel_full_atomicsPiS_)
        /*0020*/ 	.word	0x00000000
.L_5:


//--------------------- .nv.compat                --------------------------
	.section	.nv.compat,"",@"SHT_CUDA_COMPAT_INFO"
	.align	4
        /*0000*/ 	.byte	0x02, 0x09, 0x00, 0x00, 0x02, 0x02, 0x01, 0x00, 0x02, 0x05, 0x05, 0x00, 0x03, 0x07, 0x01, 0x01
        /*0010*/ 	.byte	0x02, 0x03, 0x00, 0x00, 0x02, 0x06, 0x01, 0x00, 0x04, 0x0b, 0x08, 0x00, 0x09, 0x00, 0x00, 0x00
        /*0020*/ 	.byte	0x00, 0x00, 0x00, 0x00


//--------------------- .nv.info._Z19kernel_full_atomicsPiS_ --------------------------
	.section	.nv.info._Z19kernel_full_atomicsPiS_,"",@"SHT_CUDA_INFO"
	.sectionflags	@""
	.align	4


	//----- nvinfo : EIATTR_CUDA_API_VERSION
	.align		4
        /*0000*/ 	.byte	0x04, 0x37
        /*0002*/ 	.short	(.L_7 - .L_6)
.L_6:
        /*0004*/ 	.word	0x00000082


	//----- nvinfo : EIATTR_KPARAM_INFO
	.align		4
.L_7:
        /*0008*/ 	.byte	0x04, 0x17
        /*000a*/ 	.short	(.L_9 - .L_8)
.L_8:
        /*000c*/ 	.word	0x00000000
        /*0010*/ 	.short	0x0001
        /*0012*/ 	.short	0x0008
        /*0014*/ 	.byte	0x00, 0xf5, 0x21, 0x00


	//----- nvinfo : EIATTR_KPARAM_INFO
	.align		4
.L_9:
        /*0018*/ 	.byte	0x04, 0x17
        /*001a*/ 	.short	(.L_11 - .L_10)
.L_10:
        /*001c*/ 	.word	0x00000000
        /*0020*/ 	.short	0x0000
        /*0022*/ 	.short	0x0000
        /*0024*/ 	.byte	0x00, 0xf5, 0x21, 0x00


	//----- nvinfo : EIATTR_SPARSE_MMA_MASK
	.align		4
.L_11:
        /*0028*/ 	.byte	0x03, 0x50
        /*002a*/ 	.short	0x0000


	//----- nvinfo : EIATTR_MAXREG_COUNT
	.align		4
        /*002c*/ 	.byte	0x03, 0x1b
        /*002e*/ 	.short	0x00ff


	//----- nvinfo : EIATTR_MERCURY_ISA_VERSION
	.align		4
        /*0030*/ 	.byte	0x03, 0x5f
        /*0032*/ 	.short	0x0101


	//----- nvinfo : EIATTR_INT_WARP_WIDE_INSTR_OFFSETS
	.align		4
        /*0034*/ 	.byte	0x04, 0x31
        /*0036*/ 	.short	(.L_13 - .L_12)


	//   ....[0]....
.L_12:
        /*0038*/ 	.word	0x000000a0


	//   ....[1]....
        /*003c*/ 	.word	0x000000e0


	//   ....[2]....
        /*0040*/ 	.word	0x00000160


	//   ....[3]....
        /*0044*/ 	.word	0x000001b0


	//----- nvinfo : EIATTR_VRC_CTA_INIT_COUNT
	.align		4
.L_13:
        /*0048*/ 	.byte	0x02, 0x4a
	.zero		1
	.zero		1


	//----- nvinfo : EIATTR_EXIT_INSTR_OFFSETS
	.align		4
        /*004c*/ 	.byte	0x04, 0x1c
        /*004e*/ 	.short	(.L_15 - .L_14)


	//   ....[0]....
.L_14:
        /*0050*/ 	.word	0x000001e0


	//----- nvinfo : EIATTR_CBANK_PARAM_SIZE
	.align		4
.L_15:
        /*0054*/ 	.byte	0x03, 0x19
        /*0056*/ 	.short	0x0010


	//----- nvinfo : EIATTR_PARAM_CBANK
	.align		4
        /*0058*/ 	.byte	0x04, 0x0a
        /*005a*/ 	.short	(.L_17 - .L_16)
	.align		4
.L_16:
        /*005c*/ 	.word	index@(.nv.constant0._Z19kernel_full_atomicsPiS_)
        /*0060*/ 	.short	0x0380
        /*0062*/ 	.short	0x0010


	//----- nvinfo : EIATTR_SW_WAR
	.align		4
.L_17:
        /*0064*/ 	.byte	0x04, 0x36
        /*0066*/ 	.short	(.L_19 - .L_18)
.L_18:
        /*0068*/ 	.word	0x00000008
.L_19:


//--------------------- .nv.callgraph             --------------------------
	.section	.nv.callgraph,"",@"SHT_CUDA_CALLGRAPH"
	.align	4
	.sectionentsize	8
	.align		4
        /*0000*/ 	.word	0x00000000
	.align		4
        /*0004*/ 	.word	0xffffffff
	.align		4
        /*0008*/ 	.word	0x00000000
	.align		4
        /*000c*/ 	.word	0xfffffffe
	.align		4
        /*0010*/ 	.word	0x00000000
	.align		4
        /*0014*/ 	.word	0xfffffffd
	.align		4
        /*0018*/ 	.word	0x00000000
	.align		4
        /*001c*/ 	.word	0xfffffffc


//--------------------- .text._Z19kernel_full_atomicsPiS_ --------------------------
	.section	.text._Z19kernel_full_atomicsPiS_,"ax",@progbits
	.align	128
        .global         _Z19kernel_full_atomicsPiS_
        .type           _Z19kernel_full_atomicsPiS_,@function
        .size           _Z19kernel_full_atomicsPiS_,(.L_x_1 - _Z19kernel_full_atomicsPiS_)
        .other          _Z19kernel_full_atomicsPiS_,@"STO_CUDA_ENTRY STV_DEFAULT"
_Z19kernel_full_atomicsPiS_:
.text._Z19kernel_full_atomicsPiS_:
[----:B------:R-:W-:Y:S01]  /*0000*/  LDC R1, c[0x0][0x37c] ;  /* 0x0000df00ff017b82 */ /* 0x000fe20000000800 */
[----:B------:R-:W0:Y:S07]  /*0010*/  S2R R0, SR_TID.X ;  /* 0x0000000000007919 */ /* 0x000e2e0000002100 */
[----:B------:R-:W0:Y:S01]  /*0020*/  S2UR UR4, SR_CTAID.X ;  /* 0x00000000000479c3 */ /* 0x000e220000002500 */
[----:B------:R-:W1:Y:S07]  /*0030*/  LDCU.64 UR6, c[0x0][0x358] ;  /* 0x00006b00ff0677ac */ /* 0x000e6e0008000a00 */
[----:B------:R-:W0:Y:S08]  /*0040*/  LDC R5, c[0x0][0x360] ;  /* 0x0000d800ff057b82 */ /* 0x000e300000000800 */
[----:B------:R-:W2:Y:S01]  /*0050*/  LDC.64 R2, c[0x0][0x380] ;  /* 0x0000e000ff027b82 */ /* 0x000ea20000000a00 */
[----:B0-----:R-:W-:-:S04]  /*0060*/  IMAD R5, R5, UR4, R0 ;  /* 0x0000000405057c24 */ /* 0x001fc8000f8e0200 */
[----:B--2---:R-:W-:-:S05]  /*0070*/  IMAD.WIDE R2, R5, 0x4, R2 ;  /* 0x0000000405027825 */ /* 0x004fca00078e0202 */
[----:B-1----:R-:W2:Y:S01]  /*0080*/  LDG.E R0, desc[UR6][R2.64] ;  /* 0x0000000602007981 */ /* 0x002ea2000c1e1900 */
[----:B------:R-:W0:Y:S01]  /*0090*/  LDC.64 R4, c[0x0][0x388] ;  /* 0x0000e200ff047b82 */ /* 0x000e220000000a00 */
[----:B------:R-:W-:Y:S01]  /*00a0*/  VOTEU.ANY UR4, UPT, PT ;  /* 0x0000000000047886 */ /* 0x000fe200038e0100 */
[----:B------:R-:W1:Y:S01]  /*00b0*/  S2R R6, SR_LANEID ;  /* 0x0000000000067919 */ /* 0x000e620000000000 */
[----:B------:R-:W-:-:S06]  /*00c0*/  UFLO.U32 UR4, UR4 ;  /* 0x00000004000472bd */ /* 0x000fcc00080e0000 */
[----:B-1----:R-:W-:Y:S01]  /*00d0*/  ISETP.EQ.U32.AND P0, PT, R6, UR4, PT ;  /* 0x0000000406007c0c */ /* 0x002fe2000bf02070 */
[----:B--2---:R-:W1:Y:S02]  /*00e0*/  REDUX.SUM UR5, R0 ;  /* 0x00000000000573c4 */ /* 0x004e64000000c000 */
[----:B-1----:R-:W-:Y:S02]  /*00f0*/  IMAD.U32 R9, RZ, RZ, UR5 ;  /* 0x00000005ff097e24 */ /* 0x002fe4000f8e00ff */
[----:B------:R-:W1:Y:S08]  /*0100*/  LDCU.64 UR4, c[0x0][0x388] ;  /* 0x00007100ff0477ac */ /* 0x000e700008000a00 */
[----:B0-----:R0:W-:Y:S04]  /*0110*/  @P0 REDG.E.ADD.STRONG.GPU desc[UR6][R4.64], R9 ;  /* 0x000000090400098e */ /* 0x0011e8000c12e106 */
[----:B------:R-:W2:Y:S01]  /*0120*/  LDG.E R6, desc[UR6][R2.64] ;  /* 0x0000000602067981 */ /* 0x000ea2000c1e1900 */
[----:B-1----:R-:W-:-:S04]  /*0130*/  UIADD3 UR4, UP0, UPT, UR4, 0x4, URZ ;  /* 0x0000000404047890 */ /* 0x002fc8000ff1e0ff */
[----:B------:R-:W-:-:S06]  /*0140*/  UIADD3.X UR5, UPT, UPT, URZ, UR5, URZ, UP0, !UPT ;  /* 0x00000005ff057290 */ /* 0x000fcc00087fe4ff */
[----:B------:R-:W-:Y:S01]  /*0150*/  IMAD.U32 R7, RZ, RZ, UR5 ;  /* 0x00000005ff077e24 */ /* 0x000fe2000f8e00ff */
[----:B--2---:R-:W-:Y:S02]  /*0160*/  CREDUX.MAX.S32 UR8, R6 ;  /* 0x00000000060872cc */ /* 0x004fe40000000200 */
[----:B------:R-:W-:-:S11]  /*0170*/  MOV R6, UR4 ;  /* 0x0000000400067c02 */ /* 0x000fd60008000f00 */
[----:B------:R-:W-:-:S05]  /*0180*/  MOV R11, UR8 ;  /* 0x00000008000b7c02 */ /* 0x000fca0008000f00 */
[----:B------:R-:W-:Y:S04]  /*0190*/  @P0 REDG.E.MAX.S32.STRONG.GPU desc[UR6][R6.64], R11 ;  /* 0x0000000b0600098e */ /* 0x000fe8000d12e306 */
[----:B------:R-:W2:Y:S02]  /*01a0*/  LDG.E R0, desc[UR6][R2.64] ;  /* 0x0000000602007981 */ /* 0x000ea4000c1e1900 */
[----:B--2---:R-:W-:-:S13]  /*01b0*/  CREDUX.MIN.S32 UR4, R0 ;  /* 0x00000000000472cc */ /* 0x004fda0000008200 */
[----:B0-----:R-:W-:-:S05]  /*01c0*/  IMAD.U32 R5, RZ, RZ, UR4 ;  /* 0x00000004ff057e24 */ /* 0x001fca000f8e00ff */
[----:B------:R-:W-:Y:S01]  /*01d0*/  @P0 REDG.E.MIN.S32.STRONG.GPU desc[UR6][R6.64+0x4], R5 ;  /* 0x000004050600098e */ /* 0x000fe2000c92e306 */
[----:B------:R-:W-:Y:S05]  /*01e0*/  EXIT ;  /* 0x000000000000794d */ /* 0x000fea0003800000 */
.L_x_0:
[----:B------:R-:W-:-:S00]  /*01f0*/  BRA `(.L_x_0) ;  /* 0xfffffffc00fc7947 */ /* 0x000fc0000383ffff */
[----:B------:R-:W-:-:S00]  /*0200*/  NOP ;  /* 0x0000000000007918 */ /* 0x000fc00000000000 */
[----:B------:R-:W-:-:S00]  /*0210*/  NOP ;  /* 0x0000000000007918 */ /* 0x000fc00000000000 */
[----:B------:R-:W-:-:S00]  /*0220*/  NOP ;  /* 0x0000000000007918 */ /* 0x000fc00000000000 */
[----:B------:R-:W-:-:S00]  /*0230*/  NOP ;  /* 0x0000000000007918 */ /* 0x000fc00000000000 */
[----:B------:R-:W-:-:S00]  /*0240*/  NOP ;  /* 0x0000000000007918 */ /* 0x000fc00000000000 */
[----:B------:R-:W-:-:S00]  /*0250*/  NOP ;  /* 0x0000000000007918 */ /* 0x000fc00000000000 */
[----:B------:R-:W-:-:S00]  /*0260*/  NOP ;  /* 0x0000000000007918 */ /* 0x000fc00000000000 */
[----:B------:R-:W-:-:S00]  /*0270*/  NOP ;  /* 0x0000000000007918 */ /* 0x000fc00000000000 */
.L_x_1:


//--------------------- .nv.shared.reserved.0     --------------------------
	.section	.nv.shared.reserved.0,"aw",@nobits
	.weak		__nv_reservedSMEM_offset_0_alias
	.size		__nv_reservedSMEM_offset_0_alias, 0, 64
	.other		__nv_reservedSMEM_offset_0_alias,@"STO_CUDA_RESERVED_SHARED STV_DEFAULT"
__nv_reservedSMEM_offset_0_alias:
	.zero		0
	.zero		64


//--------------------- .nv.constant0._Z19kernel_full_atomicsPiS_ --------------------------
	.section	.nv.constant0._Z19kernel_full_atomicsPiS_,"a",@progbits
	.sectionflags	@""
	.align	4
.nv.constant0._Z19kernel_full_atomicsPiS_:
	.zero		912


//--------------------- SYMBOLS --------------------------

	.type		.nv.reservedSmem.offset0,@object
	.size		.nv.reservedSmem.offset0,0x4
